	.headerflags	@"EF_CUDA_TEXMODE_UNIFIED EF_CUDA_64BIT_ADDRESS EF_CUDA_ACCELERATORS EF_CUDA_SM90 EF_CUDA_VIRTUAL_SM(EF_CUDA_SM90)"
	.elftype	@"ET_EXEC"


//--------------------- .nv.info                  --------------------------
	.section	.nv.info,"",@"SHT_CUDA_INFO"
	.align	4


	//----- nvinfo : EIATTR_REGCOUNT
	.align		4
        /*0000*/ 	.byte	0x04, 0x2f
        /*0002*/ 	.short	(.L_1 - .L_0)
	.align		4
.L_0:
        /*0004*/ 	.word	index@(triton_poi_fused_max_pool2d_with_indices_64)
        /*0008*/ 	.word	0x0000001b


	//----- nvinfo : EIATTR_MIN_STACK_SIZE
	.align		4
.L_1:
        /*000c*/ 	.byte	0x04, 0x12
        /*000e*/ 	.short	(.L_3 - .L_2)
	.align		4
.L_2:
        /*0010*/ 	.word	index@(triton_poi_fused_max_pool2d_with_indices_64)
        /*0014*/ 	.word	0x00000000


	//----- nvinfo : EIATTR_FRAME_SIZE
	.align		4
.L_3:
        /*0018*/ 	.byte	0x04, 0x11
        /*001a*/ 	.short	(.L_5 - .L_4)
	.align		4
.L_4:
        /*001c*/ 	.word	index@(triton_poi_fused_max_pool2d_with_indices_64)
        /*0020*/ 	.word	0x00000000


	//----- nvinfo : EIATTR_MIN_STACK_SIZE
	.align		4
.L_5:
        /*0024*/ 	.byte	0x04, 0x12
        /*0026*/ 	.short	(.L_7 - .L_6)
	.align		4
.L_6:
        /*0028*/ 	.word	index@(triton_poi_fused_max_pool2d_with_indices_64)
        /*002c*/ 	.word	0x00000000
.L_7:


//--------------------- .nv.info.triton_poi_fused_max_pool2d_with_indices_64 --------------------------
	.section	.nv.info.triton_poi_fused_max_pool2d_with_indices_64,"",@"SHT_CUDA_INFO"
	.sectionflags	@""
	.align	4


	//----- nvinfo : EIATTR_CUDA_API_VERSION
	.align		4
        /*0000*/ 	.byte	0x04, 0x37
        /*0002*/ 	.short	(.L_9 - .L_8)
.L_8:
        /*0004*/ 	.word	0x0000007c


	//----- nvinfo : EIATTR_KPARAM_INFO
	.align		4
.L_9:
        /*0008*/ 	.byte	0x04, 0x17
        /*000a*/ 	.short	(.L_11 - .L_10)
.L_10:
        /*000c*/ 	.word	0x00000000
        /*0010*/ 	.short	0x0003
        /*0012*/ 	.short	0x0018
        /*0014*/ 	.byte	0x00, 0xf0, 0x11, 0x00


	//----- nvinfo : EIATTR_KPARAM_INFO
	.align		4
.L_11:
        /*0018*/ 	.byte	0x04, 0x17
        /*001a*/ 	.short	(.L_13 - .L_12)
.L_12:
        /*001c*/ 	.word	0x00000000
        /*0020*/ 	.short	0x0002
        /*0022*/ 	.short	0x0010
        /*0024*/ 	.byte	0x00, 0xf4, 0x21, 0x00


	//----- nvinfo : EIATTR_KPARAM_INFO
	.align		4
.L_13:
        /*0028*/ 	.byte	0x04, 0x17
        /*002a*/ 	.short	(.L_15 - .L_14)
.L_14:
        /*002c*/ 	.word	0x00000000
        /*0030*/ 	.short	0x0001
        /*0032*/ 	.short	0x0008
        /*0034*/ 	.byte	0x00, 0xf4, 0x21, 0x00


	//----- nvinfo : EIATTR_KPARAM_INFO
	.align		4
.L_15:
        /*0038*/ 	.byte	0x04, 0x17
        /*003a*/ 	.short	(.L_17 - .L_16)
.L_16:
        /*003c*/ 	.word	0x00000000
        /*0040*/ 	.short	0x0000
        /*0042*/ 	.short	0x0000
        /*0044*/ 	.byte	0x00, 0xf4, 0x21, 0x00


	//----- nvinfo : EIATTR_SPARSE_MMA_MASK
	.align		4
.L_17:
        /*0048*/ 	.byte	0x03, 0x50
        /*004a*/ 	.short	0x0000


	//----- nvinfo : EIATTR_MAXREG_COUNT
	.align		4
        /*004c*/ 	.byte	0x03, 0x1b
        /*004e*/ 	.short	0x00ff


	//----- nvinfo : EIATTR_EXIT_INSTR_OFFSETS
	.align		4
        /*0050*/ 	.byte	0x04, 0x1c
        /*0052*/ 	.short	(.L_19 - .L_18)


	//   ....[0]....
.L_18:
        /*0054*/ 	.word	0x00000af0


	//   ....[1]....
        /*0058*/ 	.word	0x00000b10


	//----- nvinfo : EIATTR_REQNTID
	.align		4
.L_19:
        /*005c*/ 	.byte	0x04, 0x10
        /*005e*/ 	.short	(.L_21 - .L_20)
.L_20:
        /*0060*/ 	.word	0x00000080
        /*0064*/ 	.word	0x00000001
        /*0068*/ 	.word	0x00000001


	//----- nvinfo : EIATTR_CBANK_PARAM_SIZE
	.align		4
.L_21:
        /*006c*/ 	.byte	0x03, 0x19
        /*006e*/ 	.short	0x001c


	//----- nvinfo : EIATTR_PARAM_CBANK
	.align		4
        /*0070*/ 	.byte	0x04, 0x0a
        /*0072*/ 	.short	(.L_23 - .L_22)
	.align		4
.L_22:
        /*0074*/ 	.word	index@(.nv.constant0.triton_poi_fused_max_pool2d_with_indices_64)
        /*0078*/ 	.short	0x0210
        /*007a*/ 	.short	0x001c


	//----- nvinfo : EIATTR_SW_WAR
	.align		4
.L_23:
        /*007c*/ 	.byte	0x04, 0x36
        /*007e*/ 	.short	(.L_25 - .L_24)
.L_24:
        /*0080*/ 	.word	0x00000008
.L_25:


//--------------------- .nv.callgraph             --------------------------
	.section	.nv.callgraph,"",@"SHT_CUDA_CALLGRAPH"
	.align	4
	.sectionentsize	8
	.align		4
        /*0000*/ 	.word	0x00000000
	.align		4
        /*0004*/ 	.word	0xffffffff
	.align		4
        /*0008*/ 	.word	0x00000000
	.align		4
        /*000c*/ 	.word	0xfffffffe
	.align		4
        /*0010*/ 	.word	0x00000000
	.align		4
        /*0014*/ 	.word	0xfffffffd
	.align		4
        /*0018*/ 	.word	0x00000000
	.align		4
        /*001c*/ 	.word	0xfffffffc


//--------------------- .text.triton_poi_fused_max_pool2d_with_indices_64 --------------------------
	.section	.text.triton_poi_fused_max_pool2d_with_indices_64,"ax",@progbits
	.align	128
        .global         triton_poi_fused_max_pool2d_with_indices_64
        .type           triton_poi_fused_max_pool2d_with_indices_64,@function
        .size           triton_poi_fused_max_pool2d_with_indices_64,(.L_x_1 - triton_poi_fused_max_pool2d_with_indices_64)
        .other          triton_poi_fused_max_pool2d_with_indices_64,@"STO_CUDA_ENTRY STV_DEFAULT"
triton_poi_fused_max_pool2d_with_indices_64:
.text.triton_poi_fused_max_pool2d_with_indices_64:
[----:B------:R-:W0:Y:S02]  /*0000*/  LDC R1, c[0x0][0x28] ;  /* 0x00000a00ff017b82 */ /* 0x000e240000000800 */
[----:B------:R-:W1:Y:S01]  /*0010*/  S2R R0, SR_TID.X ;  /* 0x0000000000007919 */ /* 0x000e620000002100 */
[----:B------:R-:W-:Y:S01]  /*0020*/  CS2R R10, SRZ ;  /* 0x00000000000a7805 */ /* 0x000fe2000001ff00 */
[----:B------:R-:W-:Y:S01]  /*0030*/  ULDC.64 UR4, c[0x0][0x208] ;  /* 0x0000820000047ab9 */ /* 0x000fe20000000a00 */
[----:B------:R-:W2:Y:S01]  /*0040*/  S2R R3, SR_CTAID.X ;  /* 0x0000000000037919 */ /* 0x000ea20000002500 */
[----:B------:R-:W-:Y:S01]  /*0050*/  CS2R R12, SRZ ;  /* 0x00000000000c7805 */ /* 0x000fe2000001ff00 */
[----:B------:R-:W-:Y:S01]  /*0060*/  ULDC.64 UR6, c[0x0][0x220] ;  /* 0x0000880000067ab9 */ /* 0x000fe20000000a00 */
[----:B-1----:R-:W-:-:S05]  /*0070*/  IMAD.SHL.U32 R0, R0, 0x2, RZ ;  /* 0x0000000200007824 */ /* 0x002fca00078e00ff */
[----:B------:R-:W-:-:S05]  /*0080*/  LOP3.LUT R0, R0, 0xfe, RZ, 0xc0, !PT ;  /* 0x000000fe00007812 */ /* 0x000fca00078ec0ff */
[----:B--2---:R-:W-:-:S04]  /*0090*/  IMAD R0, R3, 0x100, R0 ;  /* 0x0000010003007824 */ /* 0x004fc800078e0200 */
[C---:B------:R-:W-:Y:S01]  /*00a0*/  IMAD.HI R2, R0.reuse, 0x4ec4ec4f, RZ ;  /* 0x4ec4ec4f00027827 */ /* 0x040fe200078e02ff */
[----:B------:R-:W-:-:S04]  /*00b0*/  ISETP.GE.AND P0, PT, R0, 0x3400, PT ;  /* 0x000034000000780c */ /* 0x000fc80003f06270 */
[----:B------:R-:W-:Y:S02]  /*00c0*/  SHF.R.U32.HI R3, RZ, 0x1f, R2 ;  /* 0x0000001fff037819 */ /* 0x000fe40000011602 */
[----:B------:R-:W-:Y:S02]  /*00d0*/  P2R R14, PR, RZ, 0x1 ;  /* 0x00000001ff0e7803 */ /* 0x000fe40000000000 */
[CC--:B------:R-:W-:Y:S02]  /*00e0*/  LEA.HI.SX32 R7, R2.reuse, R3.reuse, 0x18 ;  /* 0x0000000302077211 */ /* 0x0c0fe400078fc2ff */
[----:B------:R-:W-:Y:S02]  /*00f0*/  LEA.HI.SX32 R5, R2, R3, 0x17 ;  /* 0x0000000302057211 */ /* 0x000fe400078fbaff */
[----:B------:R-:W-:Y:S01]  /*0100*/  LEA.HI R4, R7, R7, RZ, 0x1 ;  /* 0x0000000707047211 */ /* 0x000fe200078f08ff */
[----:B------:R-:W1:Y:S01]  /*0110*/  LDC.64 R2, c[0x0][0x210] ;  /* 0x00008400ff027b82 */ /* 0x000e620000000a00 */
[----:B------:R-:W-:-:S02]  /*0120*/  LEA.HI R8, R5, R5, RZ, 0x1 ;  /* 0x0000000505087211 */ /* 0x000fc400078f08ff */
[----:B------:R-:W-:Y:S01]  /*0130*/  LOP3.LUT R6, R4, 0xfffffffe, RZ, 0xc0, !PT ;  /* 0xfffffffe04067812 */ /* 0x000fe200078ec0ff */
[----:B------:R-:W-:Y:S01]  /*0140*/  IMAD R4, R7, -0x340, R0 ;  /* 0xfffffcc007047824 */ /* 0x000fe200078e0200 */
[----:B------:R-:W-:-:S03]  /*0150*/  LOP3.LUT R8, R8, 0xfffffffe, RZ, 0xc0, !PT ;  /* 0xfffffffe08087812 */ /* 0x000fc600078ec0ff */
[----:B------:R-:W-:Y:S02]  /*0160*/  IMAD.IADD R7, R7, 0x1, -R6 ;  /* 0x0000000107077824 */ /* 0x000fe400078e0a06 */
[C---:B------:R-:W-:Y:S02]  /*0170*/  IMAD.IADD R6, R5.reuse, 0x1, -R8 ;  /* 0x0000000105067824 */ /* 0x040fe400078e0a08 */
[----:B------:R-:W-:Y:S01]  /*0180*/  IMAD R8, R5, 0x1a00, R4 ;  /* 0x00001a0005087824 */ /* 0x000fe200078e0204 */
[C---:B------:R-:W-:Y:S02]  /*0190*/  LEA R4, R7.reuse, 0x2, 0x1 ;  /* 0x0000000207047811 */ /* 0x040fe400078e08ff */
[----:B------:R-:W-:Y:S01]  /*01a0*/  LOP3.LUT R9, R6, R7, RZ, 0xfc, !PT ;  /* 0x0000000706097212 */ /* 0x000fe200078efcff */
[----:B------:R-:W-:Y:S01]  /*01b0*/  IMAD R5, R7, 0x680, R8 ;  /* 0x0000068007057824 */ /* 0x000fe200078e0208 */
[----:B------:R-:W-:Y:S02]  /*01c0*/  ISETP.GE.U32.AND P2, PT, R4, 0x4, PT ;  /* 0x000000040400780c */ /* 0x000fe40003f46070 */
[----:B------:R-:W-:Y:S01]  /*01d0*/  ISETP.GT.AND P3, PT, R9, -0x1, !P0 ;  /* 0xffffffff0900780c */ /* 0x000fe20004764270 */
[----:B------:R-:W-:Y:S01]  /*01e0*/  VIADD R19, R5, 0x340 ;  /* 0x0000034005137836 */ /* 0x000fe20000000000 */
[----:B------:R-:W-:-:S02]  /*01f0*/  ISETP.GT.AND P2, PT, R6, -0x1, !P2 ;  /* 0xffffffff0600780c */ /* 0x000fc40005744270 */
[----:B------:R-:W-:Y:S01]  /*0200*/  CS2R R8, SRZ ;  /* 0x0000000000087805 */ /* 0x000fe2000001ff00 */
[C---:B------:R-:W-:Y:S02]  /*0210*/  VIADD R21, R5.reuse, 0x680 ;  /* 0x0000068005157836 */ /* 0x040fe40000000000 */
[----:B-1----:R-:W-:Y:S01]  /*0220*/  IMAD.WIDE R16, R5, 0x4, R2 ;  /* 0x0000000405107825 */ /* 0x002fe200078e0202 */
[----:B------:R-:W-:-:S03]  /*0230*/  ISETP.LT.AND P2, PT, R0, 0x3400, P2 ;  /* 0x000034000000780c */ /* 0x000fc60001741270 */
[--C-:B------:R-:W-:Y:S02]  /*0240*/  IMAD.WIDE R18, R19, 0x4, R2.reuse ;  /* 0x0000000413127825 */ /* 0x100fe400078e0202 */
[----:B------:R-:W2:Y:S02]  /*0250*/  @P3 LDG.E.64 R10, desc[UR4][R16.64] ;  /* 0x00000004100a3981 */ /* 0x000ea4000c1e1b00 */
[----:B------:R-:W-:Y:S02]  /*0260*/  IMAD.WIDE R20, R21, 0x4, R2 ;  /* 0x0000000415147825 */ /* 0x000fe400078e0202 */
[----:B------:R-:W3:Y:S04]  /*0270*/  @P3 LDG.E.64 R8, desc[UR4][R18.64] ;  /* 0x0000000412083981 */ /* 0x000ee8000c1e1b00 */
[----:B------:R-:W4:Y:S01]  /*0280*/  @P2 LDG.E.64 R12, desc[UR4][R20.64] ;  /* 0x00000004140c2981 */ /* 0x000f22000c1e1b00 */
[----:B--2---:R-:W-:-:S02]  /*0290*/  SEL R24, R11, 0xff800000, P3 ;  /* 0xff8000000b187807 */ /* 0x004fc40001800000 */
[----:B------:R-:W-:Y:S02]  /*02a0*/  SEL R11, R10, 0xff800000, P3 ;  /* 0xff8000000a0b7807 */ /* 0x000fe40001800000 */
[----:B---3--:R-:W-:Y:S02]  /*02b0*/  SEL R9, R9, 0xff800000, P3 ;  /* 0xff80000009097807 */ /* 0x008fe40001800000 */
[----:B------:R-:W-:Y:S02]  /*02c0*/  SEL R8, R8, 0xff800000, P3 ;  /* 0xff80000008087807 */ /* 0x000fe40001800000 */
[----:B------:R-:W-:Y:S02]  /*02d0*/  FSETP.GT.AND P1, PT, R9, R24, PT ;  /* 0x000000180900720b */ /* 0x000fe40003f24000 */
[----:B----4-:R-:W-:Y:S02]  /*02e0*/  SEL R22, R13, 0xff800000, P2 ;  /* 0xff8000000d167807 */ /* 0x010fe40001000000 */
[----:B------:R-:W-:-:S02]  /*02f0*/  FSETP.NAN.AND P6, PT, R9, R9, PT ;  /* 0x000000090900720b */ /* 0x000fc40003fc8000 */
[----:B------:R-:W-:Y:S02]  /*0300*/  FSETP.NAN.AND P4, PT, R22, R22, PT ;  /* 0x000000161600720b */ /* 0x000fe40003f88000 */
[----:B------:R-:W-:Y:S02]  /*0310*/  FSETP.GT.AND P5, PT, R8, R11, PT ;  /* 0x0000000b0800720b */ /* 0x000fe40003fa4000 */
[----:B------:R-:W-:Y:S02]  /*0320*/  SEL R13, R12, 0xff800000, P2 ;  /* 0xff8000000c0d7807 */ /* 0x000fe40001000000 */
[----:B------:R-:W-:Y:S02]  /*0330*/  P2R R17, PR, RZ, 0x2 ;  /* 0x00000002ff117803 */ /* 0x000fe40000000000 */
[----:B------:R-:W-:Y:S02]  /*0340*/  @!P1 SEL R9, R9, R24, P6 ;  /* 0x0000001809099207 */ /* 0x000fe40003000000 */
[----:B------:R-:W-:-:S02]  /*0350*/  FSETP.NAN.AND P6, PT, R13, R13, PT ;  /* 0x0000000d0d00720b */ /* 0x000fc40003fc8000 */
[----:B------:R-:W-:-:S04]  /*0360*/  FSETP.GEU.AND P0, PT, R9, R22, PT ;  /* 0x000000160900720b */ /* 0x000fc80003f0e000 */
[----:B------:R-:W-:Y:S02]  /*0370*/  @!P4 SEL R22, R22, R9, !P0 ;  /* 0x000000091616c207 */ /* 0x000fe40004000000 */
[C---:B------:R-:W-:Y:S02]  /*0380*/  FSETP.NAN.AND P4, PT, R8.reuse, R8, PT ;  /* 0x000000080800720b */ /* 0x040fe40003f88000 */
[----:B------:R-:W-:Y:S02]  /*0390*/  P2R R16, PR, RZ, 0x1 ;  /* 0x00000001ff107803 */ /* 0x000fe40000000000 */
[----:B------:R-:W-:Y:S01]  /*03a0*/  @!P5 SEL R8, R8, R11, P4 ;  /* 0x0000000b0808d207 */ /* 0x000fe20002000000 */
[----:B------:R-:W-:-:S03]  /*03b0*/  VIADD R11, R5, 0xd00 ;  /* 0x00000d00050b7836 */ /* 0x000fc60000000000 */
[----:B------:R-:W-:Y:S01]  /*03c0*/  FSETP.GEU.AND P4, PT, R8, R13, PT ;  /* 0x0000000d0800720b */ /* 0x000fe20003f8e000 */
[----:B------:R-:W-:-:S03]  /*03d0*/  IMAD.WIDE R10, R11, 0x4, R2 ;  /* 0x000000040b0a7825 */ /* 0x000fc600078e0202 */
[----:B------:R-:W-:Y:S02]  /*03e0*/  @!P6 SEL R13, R13, R8, !P4 ;  /* 0x000000080d0de207 */ /* 0x000fe40006000000 */
[----:B------:R-:W-:-:S06]  /*03f0*/  CS2R R8, SRZ ;  /* 0x0000000000087805 */ /* 0x000fcc000001ff00 */
[----:B------:R-:W2:Y:S02]  /*0400*/  @P3 LDG.E.64 R8, desc[UR4][R10.64] ;  /* 0x000000040a083981 */ /* 0x000ea4000c1e1b00 */
[----:B--2---:R-:W-:Y:S02]  /*0410*/  SEL R19, R9, 0xff800000, P3 ;  /* 0xff80000009137807 */ /* 0x004fe40001800000 */
[----:B------:R-:W-:Y:S02]  /*0420*/  SEL R12, R8, 0xff800000, P3 ;  /* 0xff800000080c7807 */ /* 0x000fe40001800000 */
[----:B------:R-:W-:Y:S02]  /*0430*/  CS2R R8, SRZ ;  /* 0x0000000000087805 */ /* 0x000fe4000001ff00 */
[-C--:B------:R-:W-:Y:S02]  /*0440*/  FSETP.NAN.AND P6, PT, R19, R19.reuse, PT ;  /* 0x000000131300720b */ /* 0x080fe40003fc8000 */
[----:B------:R-:W-:-:S02]  /*0450*/  FSETP.GEU.AND P0, PT, R22, R19, PT ;  /* 0x000000131600720b */ /* 0x000fc40003f0e000 */
[----:B------:R-:W-:-:S04]  /*0460*/  FSETP.GEU.AND P1, PT, R13, R12, PT ;  /* 0x0000000c0d00720b */ /* 0x000fc80003f2e000 */
[----:B------:R-:W-:-:S05]  /*0470*/  P2R R15, PR, RZ, 0x2 ;  /* 0x00000002ff0f7803 */ /* 0x000fca0000000000 */
[----:B------:R-:W-:Y:S02]  /*0480*/  @!P6 SEL R19, R19, R22, !P0 ;  /* 0x000000161313e207 */ /* 0x000fe40004000000 */
[----:B------:R-:W-:-:S13]  /*0490*/  FSETP.NAN.AND P6, PT, R12, R12, PT ;  /* 0x0000000c0c00720b */ /* 0x000fda0003fc8000 */
[----:B------:R-:W-:Y:S01]  /*04a0*/  @!P6 SEL R12, R12, R13, !P1 ;  /* 0x0000000d0c0ce207 */ /* 0x000fe20004800000 */
[----:B------:R-:W-:Y:S01]  /*04b0*/  VIADD R13, R5, 0x1040 ;  /* 0x00001040050d7836 */ /* 0x000fe20000000000 */
[----:B------:R-:W-:-:S03]  /*04c0*/  ISETP.NE.AND P1, PT, R17, RZ, PT ;  /* 0x000000ff1100720c */ /* 0x000fc60003f25270 */
[----:B------:R-:W-:-:S05]  /*04d0*/  IMAD.WIDE R10, R13, 0x4, R2 ;  /* 0x000000040d0a7825 */ /* 0x000fca00078e0202 */
[----:B------:R-:W2:Y:S01]  /*04e0*/  @P3 LDG.E.64 R8, desc[UR4][R10.64] ;  /* 0x000000040a083981 */ /* 0x000ea2000c1e1b00 */
[----:B------:R-:W-:Y:S01]  /*04f0*/  VIADD R13, R5, 0x1380 ;  /* 0x00001380050d7836 */ /* 0x000fe20000000000 */
[----:B--2---:R-:W-:Y:S02]  /*0500*/  SEL R18, R9, 0xff800000, P3 ;  /* 0xff80000009127807 */ /* 0x004fe40001800000 */
[----:B------:R-:W-:Y:S02]  /*0510*/  SEL R21, R8, 0xff800000, P3 ;  /* 0xff80000008157807 */ /* 0x000fe40001800000 */
[----:B------:R-:W-:Y:S02]  /*0520*/  CS2R R8, SRZ ;  /* 0x0000000000087805 */ /* 0x000fe4000001ff00 */
[-C--:B------:R-:W-:Y:S02]  /*0530*/  FSETP.NAN.AND P3, PT, R18, R18.reuse, PT ;  /* 0x000000121200720b */ /* 0x080fe40003f68000 */
[----:B------:R-:W-:-:S04]  /*0540*/  FSETP.GEU.AND P6, PT, R19, R18, PT ;  /* 0x000000121300720b */ /* 0x000fc80003fce000 */
[----:B------:R-:W-:-:S07]  /*0550*/  P2R R17, PR, RZ, 0x40 ;  /* 0x00000040ff117803 */ /* 0x000fce0000000000 */
[----:B------:R-:W-:Y:S02]  /*0560*/  @!P3 SEL R18, R18, R19, !P6 ;  /* 0x000000131212b207 */ /* 0x000fe40007000000 */
[-C--:B------:R-:W-:Y:S02]  /*0570*/  FSETP.NAN.AND P3, PT, R21, R21.reuse, PT ;  /* 0x000000151500720b */ /* 0x080fe40003f68000 */
[----:B------:R-:W-:Y:S02]  /*0580*/  FSETP.GEU.AND P6, PT, R12, R21, PT ;  /* 0x000000150c00720b */ /* 0x000fe40003fce000 */
[----:B------:R-:W-:Y:S02]  /*0590*/  SEL R22, RZ, 0x1, !P1 ;  /* 0x00000001ff167807 */ /* 0x000fe40004800000 */
[----:B------:R-:W-:-:S07]  /*05a0*/  P2R R10, PR, RZ, 0x40 ;  /* 0x00000040ff0a7803 */ /* 0x000fce0000000000 */
[----:B------:R-:W-:Y:S01]  /*05b0*/  @!P3 SEL R21, R21, R12, !P6 ;  /* 0x0000000c1515b207 */ /* 0x000fe20007000000 */
[----:B------:R-:W-:-:S05]  /*05c0*/  IMAD.WIDE R12, R13, 0x4, R2 ;  /* 0x000000040d0c7825 */ /* 0x000fca00078e0202 */
[----:B------:R-:W2:Y:S01]  /*05d0*/  @P2 LDG.E.64 R8, desc[UR4][R12.64] ;  /* 0x000000040c082981 */ /* 0x000ea2000c1e1b00 */
[----:B------:R-:W-:Y:S02]  /*05e0*/  LEA R11, R6, 0x2, 0x1 ;  /* 0x00000002060b7811 */ /* 0x000fe400078e08ff */
[----:B--2---:R-:W-:Y:S02]  /*05f0*/  SEL R19, R8, 0xff800000, P2 ;  /* 0xff80000008137807 */ /* 0x004fe40001000000 */
[----:B------:R-:W-:Y:S01]  /*0600*/  SEL R23, R9, 0xff800000, P2 ;  /* 0xff80000009177807 */ /* 0x000fe20001000000 */
[----:B------:R-:W-:Y:S01]  /*0610*/  VIADD R9, R5, 0x1a00 ;  /* 0x00001a0005097836 */ /* 0x000fe20000000000 */
[----:B------:R-:W-:Y:S02]  /*0620*/  FSETP.NAN.AND P1, PT, R19, R19, PT ;  /* 0x000000131300720b */ /* 0x000fe40003f28000 */
[----:B------:R-:W-:Y:S01]  /*0630*/  FSETP.NAN.AND P2, PT, R23, R23, PT ;  /* 0x000000171700720b */ /* 0x000fe20003f48000 */
[----:B------:R-:W-:Y:S01]  /*0640*/  IMAD.WIDE R8, R9, 0x4, R2 ;  /* 0x0000000409087825 */ /* 0x000fe200078e0202 */
[----:B------:R-:W-:-:S02]  /*0650*/  FSETP.GEU.AND P6, PT, R21, R19, PT ;  /* 0x000000131500720b */ /* 0x000fc40003fce000 */
[----:B------:R-:W-:Y:S02]  /*0660*/  FSETP.GEU.AND P3, PT, R18, R23, PT ;  /* 0x000000171200720b */ /* 0x000fe40003f6e000 */
[----:B------:R-:W-:Y:S02]  /*0670*/  P2R R20, PR, RZ, 0x40 ;  /* 0x00000040ff147803 */ /* 0x000fe40000000000 */
[----:B------:R-:W-:-:S03]  /*0680*/  P2R R13, PR, RZ, 0x8 ;  /* 0x00000008ff0d7803 */ /* 0x000fc60000000000 */
[----:B------:R-:W-:Y:S02]  /*0690*/  @!P1 SEL R19, R19, R21, !P6 ;  /* 0x0000001513139207 */ /* 0x000fe40007000000 */
[----:B------:R-:W-:Y:S02]  /*06a0*/  ISETP.GE.U32.AND P1, PT, R11, 0x4, PT ;  /* 0x000000040b00780c */ /* 0x000fe40003f26070 */
[----:B------:R-:W-:Y:S02]  /*06b0*/  @!P2 SEL R23, R23, R18, !P3 ;  /* 0x000000121717a207 */ /* 0x000fe40005800000 */
[----:B------:R-:W-:Y:S02]  /*06c0*/  ISETP.GT.AND P1, PT, R7, -0x1, !P1 ;  /* 0xffffffff0700780c */ /* 0x000fe40004f24270 */
[----:B------:R-:W-:Y:S02]  /*06d0*/  CS2R R6, SRZ ;  /* 0x0000000000067805 */ /* 0x000fe4000001ff00 */
[----:B------:R-:W-:-:S02]  /*06e0*/  ISETP.NE.AND P3, PT, R10, RZ, PT ;  /* 0x000000ff0a00720c */ /* 0x000fc40003f65270 */
[----:B------:R-:W-:-:S13]  /*06f0*/  ISETP.LT.AND P2, PT, R0, 0x3400, P1 ;  /* 0x000034000000780c */ /* 0x000fda0000f41270 */
[----:B------:R1:W2:Y:S02]  /*0700*/  @P2 LDG.E.64 R6, desc[UR4][R8.64] ;  /* 0x0000000408062981 */ /* 0x0002a4000c1e1b00 */
[----:B-1----:R-:W-:-:S04]  /*0710*/  VIADD R9, R5, 0x1d40 ;  /* 0x00001d4005097836 */ /* 0x002fc80000000000 */
[----:B------:R-:W-:Y:S01]  /*0720*/  IMAD.WIDE R8, R9, 0x4, R2 ;  /* 0x0000000409087825 */ /* 0x000fe200078e0202 */
[----:B--2---:R-:W-:Y:S02]  /*0730*/  SEL R18, R7, 0xff800000, P2 ;  /* 0xff80000007127807 */ /* 0x004fe40001000000 */
[----:B------:R-:W-:Y:S02]  /*0740*/  SEL R10, R6, 0xff800000, P2 ;  /* 0xff800000060a7807 */ /* 0x000fe40001000000 */
[-C--:B------:R-:W-:Y:S02]  /*0750*/  FSETP.NAN.AND P6, PT, R18, R18.reuse, PT ;  /* 0x000000121200720b */ /* 0x080fe40003fc8000 */
[----:B------:R-:W-:Y:S02]  /*0760*/  FSETP.GEU.AND P1, PT, R23, R18, PT ;  /* 0x000000121700720b */ /* 0x000fe40003f2e000 */
[----:B------:R-:W-:Y:S02]  /*0770*/  SEL R7, RZ, 0x1, !P5 ;  /* 0x00000001ff077807 */ /* 0x000fe40006800000 */
[----:B------:R-:W-:-:S07]  /*0780*/  FSETP.GEU.AND P5, PT, R19, R10, PT ;  /* 0x0000000a1300720b */ /* 0x000fce0003fae000 */
[----:B------:R-:W-:Y:S02]  /*0790*/  @!P6 SEL R18, R18, R23, !P1 ;  /* 0x000000171212e207 */ /* 0x000fe40004800000 */
[----:B------:R-:W-:-:S13]  /*07a0*/  FSETP.NAN.AND P6, PT, R10, R10, PT ;  /* 0x0000000a0a00720b */ /* 0x000fda0003fc8000 */
[----:B------:R-:W-:Y:S02]  /*07b0*/  @!P6 SEL R10, R10, R19, !P5 ;  /* 0x000000130a0ae207 */ /* 0x000fe40006800000 */
[----:B------:R-:W-:Y:S02]  /*07c0*/  ISETP.NE.AND P6, PT, R16, RZ, PT ;  /* 0x000000ff1000720c */ /* 0x000fe40003fc5270 */
[----:B------:R-:W-:Y:S02]  /*07d0*/  SEL R16, R7, 0x2, P4 ;  /* 0x0000000207107807 */ /* 0x000fe40002000000 */
[----:B------:R-:W-:Y:S02]  /*07e0*/  CS2R R6, SRZ ;  /* 0x0000000000067805 */ /* 0x000fe4000001ff00 */
[----:B------:R-:W-:-:S04]  /*07f0*/  SEL R22, R22, 0x2, P6 ;  /* 0x0000000216167807 */ /* 0x000fc80003000000 */
[----:B------:R-:W2:Y:S01]  /*0800*/  @P2 LDG.E.64 R6, desc[UR4][R8.64] ;  /* 0x0000000408062981 */ /* 0x000ea2000c1e1b00 */
[----:B------:R-:W-:Y:S02]  /*0810*/  SEL R22, R22, 0x3, P0 ;  /* 0x0000000316167807 */ /* 0x000fe40000000000 */
[----:B------:R-:W-:Y:S02]  /*0820*/  ISETP.NE.AND P0, PT, R14, RZ, PT ;  /* 0x000000ff0e00720c */ /* 0x000fe40003f05270 */
[----:B------:R-:W-:Y:S02]  /*0830*/  LOP3.LUT R4, R11, R4, RZ, 0xfc, !PT ;  /* 0x000000040b047212 */ /* 0x000fe400078efcff */
[----:B--2---:R-:W-:Y:S02]  /*0840*/  SEL R12, R7, 0xff800000, P2 ;  /* 0xff800000070c7807 */ /* 0x004fe40001000000 */
[----:B------:R-:W-:Y:S02]  /*0850*/  SEL R7, R6, 0xff800000, P2 ;  /* 0xff80000006077807 */ /* 0x000fe40001000000 */
[----:B------:R-:W-:Y:S01]  /*0860*/  ISETP.NE.AND P2, PT, R15, RZ, PT ;  /* 0x000000ff0f00720c */ /* 0x000fe20003f45270 */
[----:B------:R-:W-:Y:S01]  /*0870*/  VIADD R15, R5, 0x2080 ;  /* 0x00002080050f7836 */ /* 0x000fe20000000000 */
[----:B------:R-:W-:-:S02]  /*0880*/  FSETP.NAN.AND P4, PT, R12, R12, PT ;  /* 0x0000000c0c00720b */ /* 0x000fc40003f88000 */
[----:B------:R-:W-:Y:S01]  /*0890*/  SEL R16, R16, 0x3, P2 ;  /* 0x0000000310107807 */ /* 0x000fe20001000000 */
[----:B------:R-:W-:Y:S01]  /*08a0*/  IMAD.WIDE R14, R15, 0x4, R2 ;  /* 0x000000040f0e7825 */ /* 0x000fe200078e0202 */
[----:B------:R-:W-:Y:S02]  /*08b0*/  ISETP.LT.U32.AND P2, PT, R4, 0x4, !P0 ;  /* 0x000000040400780c */ /* 0x000fe40004741070 */
[----:B------:R-:W-:Y:S02]  /*08c0*/  CS2R R2, SRZ ;  /* 0x0000000000027805 */ /* 0x000fe4000001ff00 */
[----:B------:R-:W-:Y:S01]  /*08d0*/  FSETP.GEU.AND P6, PT, R18, R12, PT ;  /* 0x0000000c1200720b */ /* 0x000fe20003fce000 */
[----:B------:R-:W1:Y:S01]  /*08e0*/  LDC.64 R4, c[0x0][0x218] ;  /* 0x00008600ff047b82 */ /* 0x000e620000000a00 */
[----:B------:R-:W-:-:S03]  /*08f0*/  SEL R16, R16, 0x4, P3 ;  /* 0x0000000410107807 */ /* 0x000fc60001800000 */
[----:B------:R-:W-:Y:S02]  /*0900*/  @!P4 SEL R12, R12, R18, !P6 ;  /* 0x000000120c0cc207 */ /* 0x000fe40007000000 */
[----:B------:R-:W-:Y:S02]  /*0910*/  ISETP.NE.AND P4, PT, R20, RZ, PT ;  /* 0x000000ff1400720c */ /* 0x000fe40003f85270 */
[----:B------:R-:W2:Y:S01]  /*0920*/  @P2 LDG.E.64 R2, desc[UR4][R14.64] ;  /* 0x000000040e022981 */ /* 0x000ea2000c1e1b00 */
[----:B------:R-:W-:Y:S02]  /*0930*/  ISETP.NE.AND P3, PT, R13, RZ, PT ;  /* 0x000000ff0d00720c */ /* 0x000fe40003f65270 */
[----:B------:R-:W-:-:S04]  /*0940*/  SEL R16, R16, 0x5, P4 ;  /* 0x0000000510107807 */ /* 0x000fc80002000000 */
[----:B------:R-:W-:Y:S02]  /*0950*/  SEL R16, R16, 0x6, P5 ;  /* 0x0000000610107807 */ /* 0x000fe40002800000 */
[----:B------:R-:W-:-:S04]  /*0960*/  FSETP.GEU.AND P5, PT, R10, R7, PT ;  /* 0x000000070a00720b */ /* 0x000fc80003fae000 */
[----:B------:R-:W-:Y:S01]  /*0970*/  SEL R16, R16, 0x7, P5 ;  /* 0x0000000710107807 */ /* 0x000fe20002800000 */
[----:B-1----:R-:W-:Y:S01]  /*0980*/  IMAD.WIDE R4, R0, 0x4, R4 ;  /* 0x0000000400047825 */ /* 0x002fe200078e0204 */
[----:B--2---:R-:W-:Y:S02]  /*0990*/  SEL R2, R2, 0xff800000, P2 ;  /* 0xff80000002027807 */ /* 0x004fe40001000000 */
[----:B------:R-:W-:Y:S02]  /*09a0*/  SEL R3, R3, 0xff800000, P2 ;  /* 0xff80000003037807 */ /* 0x000fe40001000000 */
[----:B------:R-:W-:Y:S02]  /*09b0*/  ISETP.NE.AND P2, PT, R17, RZ, PT ;  /* 0x000000ff1100720c */ /* 0x000fe40003f45270 */
[----:B------:R-:W-:Y:S02]  /*09c0*/  FSETP.NAN.AND P4, PT, R2, R2, PT ;  /* 0x000000020200720b */ /* 0x000fe40003f88000 */
[----:B------:R-:W-:-:S02]  /*09d0*/  SEL R22, R22, 0x4, P2 ;  /* 0x0000000416167807 */ /* 0x000fc40001000000 */
[----:B------:R-:W-:Y:S02]  /*09e0*/  FSETP.NAN.AND P2, PT, R7, R7, PT ;  /* 0x000000070700720b */ /* 0x000fe40003f48000 */
[----:B------:R-:W-:Y:S02]  /*09f0*/  SEL R22, R22, 0x5, P3 ;  /* 0x0000000516167807 */ /* 0x000fe40001800000 */
[-C--:B------:R-:W-:Y:S02]  /*0a00*/  FSETP.NAN.AND P3, PT, R3, R3.reuse, PT ;  /* 0x000000030300720b */ /* 0x080fe40003f68000 */
[----:B------:R-:W-:Y:S02]  /*0a10*/  SEL R22, R22, 0x6, P1 ;  /* 0x0000000616167807 */ /* 0x000fe40000800000 */
[----:B------:R-:W-:Y:S02]  /*0a20*/  FSETP.GEU.AND P1, PT, R12, R3, PT ;  /* 0x000000030c00720b */ /* 0x000fe40003f2e000 */
[----:B------:R-:W-:-:S03]  /*0a30*/  SEL R22, R22, 0x7, P6 ;  /* 0x0000000716167807 */ /* 0x000fc60003000000 */
[----:B------:R-:W-:Y:S02]  /*0a40*/  @!P2 SEL R7, R7, R10, !P5 ;  /* 0x0000000a0707a207 */ /* 0x000fe40006800000 */
[----:B------:R-:W-:Y:S02]  /*0a50*/  SEL R9, R22, 0x8, P1 ;  /* 0x0000000816097807 */ /* 0x000fe40000800000 */
[----:B------:R-:W-:Y:S02]  /*0a60*/  FSETP.GEU.AND P2, PT, R7, R2, PT ;  /* 0x000000020700720b */ /* 0x000fe40003f4e000 */
[----:B------:R-:W-:Y:S02]  /*0a70*/  @!P3 SEL R3, R3, R12, !P1 ;  /* 0x0000000c0303b207 */ /* 0x000fe40004800000 */
[----:B------:R-:W-:Y:S02]  /*0a80*/  SEL R8, R16, 0x8, P2 ;  /* 0x0000000810087807 */ /* 0x000fe40001000000 */
[----:B------:R-:W-:-:S02]  /*0a90*/  @!P4 SEL R2, R2, R7, !P2 ;  /* 0x000000070202c207 */ /* 0x000fc40005000000 */
[----:B------:R-:W-:Y:S02]  /*0aa0*/  IADD3 R6, P2, R0, UR6, RZ ;  /* 0x0000000600067c10 */ /* 0x000fe4000ff5e0ff */
[----:B------:R-:W-:Y:S01]  /*0ab0*/  LOP3.LUT R8, R8, 0xff, RZ, 0xc0, !PT ;  /* 0x000000ff08087812 */ /* 0x000fe200078ec0ff */
[----:B------:R1:W-:Y:S01]  /*0ac0*/  @!P0 STG.E.64 desc[UR4][R4.64], R2 ;  /* 0x0000000204008986 */ /* 0x0003e2000c101b04 */
[----:B------:R-:W-:-:S03]  /*0ad0*/  LEA.HI.X.SX32 R7, R0, UR7, 0x1, P2 ;  /* 0x0000000700077c11 */ /* 0x000fc600090f0eff */
[----:B------:R-:W-:Y:S01]  /*0ae0*/  IMAD R9, R9, 0x100, R8 ;  /* 0x0000010009097824 */ /* 0x000fe200078e0208 */
[----:B------:R-:W-:Y:S06]  /*0af0*/  @P0 EXIT ;  /* 0x000000000000094d */ /* 0x000fec0003800000 */
[----:B------:R-:W-:Y:S01]  /*0b00*/  STG.E.U16 desc[UR4][R6.64], R9 ;  /* 0x0000000906007986 */ /* 0x000fe2000c101504 */
[----:B------:R-:W-:Y:S05]  /*0b10*/  EXIT ;  /* 0x000000000000794d */ /* 0x000fea0003800000 */
.L_x_0:
[----:B------:R-:W-:-:S00]  /*0b20*/  BRA `(.L_x_0) ;  /* 0xfffffffc00fc7947 */ /* 0x000fc0000383ffff */
[----:B------:R-:W-:-:S00]  /*0b30*/  NOP ;  /* 0x0000000000007918 */ /* 0x000fc00000000000 */
        /* <DEDUP_REMOVED lines=12> */
.L_x_1:


//--------------------- .nv.constant0.triton_poi_fused_max_pool2d_with_indices_64 --------------------------
	.section	.nv.constant0.triton_poi_fused_max_pool2d_with_indices_64,"a",@progbits
	.sectionflags	@""
	.align	4
.nv.constant0.triton_poi_fused_max_pool2d_with_indices_64:
	.zero		556
